	.headerflags	@"EF_CUDA_TEXMODE_UNIFIED EF_CUDA_64BIT_ADDRESS EF_CUDA_ACCELERATORS EF_CUDA_SM90 EF_CUDA_VIRTUAL_SM(EF_CUDA_SM90)"
	.elftype	@"ET_EXEC"


//--------------------- .nv.info                  --------------------------
	.section	.nv.info,"",@"SHT_CUDA_INFO"
	.align	4


	//----- nvinfo : EIATTR_REGCOUNT
	.align		4
        /*0000*/ 	.byte	0x04, 0x2f
        /*0002*/ 	.short	(.L_2 - .L_1)
	.align		4
.L_1:
        /*0004*/ 	.word	index@(triton_poi_fused_mul_rsqrt_0)
        /*0008*/ 	.word	0x0000000e


	//----- nvinfo : EIATTR_MIN_STACK_SIZE
	.align		4
.L_2:
        /*000c*/ 	.byte	0x04, 0x12
        /*000e*/ 	.short	(.L_4 - .L_3)
	.align		4
.L_3:
        /*0010*/ 	.word	index@(triton_poi_fused_mul_rsqrt_0)
        /*0014*/ 	.word	0x00000000


	//----- nvinfo : EIATTR_FRAME_SIZE
	.align		4
.L_4:
        /*0018*/ 	.byte	0x04, 0x11
        /*001a*/ 	.short	(.L_6 - .L_5)
	.align		4
.L_5:
        /*001c*/ 	.word	index@(triton_poi_fused_mul_rsqrt_0)
        /*0020*/ 	.word	0x00000000


	//----- nvinfo : EIATTR_MIN_STACK_SIZE
	.align		4
.L_6:
        /*0024*/ 	.byte	0x04, 0x12
        /*0026*/ 	.short	(.L_8 - .L_7)
	.align		4
.L_7:
        /*0028*/ 	.word	index@(triton_poi_fused_mul_rsqrt_0)
        /*002c*/ 	.word	0x00000000
.L_8:


//--------------------- .nv.info.triton_poi_fused_mul_rsqrt_0 --------------------------
	.section	.nv.info.triton_poi_fused_mul_rsqrt_0,"",@"SHT_CUDA_INFO"
	.sectionflags	@""
	.align	4


	//----- nvinfo : EIATTR_CUDA_API_VERSION
	.align		4
        /*0000*/ 	.byte	0x04, 0x37
        /*0002*/ 	.short	(.L_10 - .L_9)
.L_9:
        /*0004*/ 	.word	0x0000007c


	//----- nvinfo : EIATTR_KPARAM_INFO
	.align		4
.L_10:
        /*0008*/ 	.byte	0x04, 0x17
        /*000a*/ 	.short	(.L_12 - .L_11)
.L_11:
        /*000c*/ 	.word	0x00000000
        /*0010*/ 	.short	0x0003
        /*0012*/ 	.short	0x0018
        /*0014*/ 	.byte	0x00, 0xf0, 0x11, 0x00


	//----- nvinfo : EIATTR_KPARAM_INFO
	.align		4
.L_12:
        /*0018*/ 	.byte	0x04, 0x17
        /*001a*/ 	.short	(.L_14 - .L_13)
.L_13:
        /*001c*/ 	.word	0x00000000
        /*0020*/ 	.short	0x0002
        /*0022*/ 	.short	0x0010
        /*0024*/ 	.byte	0x00, 0xf4, 0x21, 0x00


	//----- nvinfo : EIATTR_KPARAM_INFO
	.align		4
.L_14:
        /*0028*/ 	.byte	0x04, 0x17
        /*002a*/ 	.short	(.L_16 - .L_15)
.L_15:
        /*002c*/ 	.word	0x00000000
        /*0030*/ 	.short	0x0001
        /*0032*/ 	.short	0x0008
        /*0034*/ 	.byte	0x00, 0xf4, 0x21, 0x00


	//----- nvinfo : EIATTR_KPARAM_INFO
	.align		4
.L_16:
        /*0038*/ 	.byte	0x04, 0x17
        /*003a*/ 	.short	(.L_18 - .L_17)
.L_17:
        /*003c*/ 	.word	0x00000000
        /*0040*/ 	.short	0x0000
        /*0042*/ 	.short	0x0000
        /*0044*/ 	.byte	0x00, 0xf4, 0x21, 0x00


	//----- nvinfo : EIATTR_SPARSE_MMA_MASK
	.align		4
.L_18:
        /*0048*/ 	.byte	0x03, 0x50
        /*004a*/ 	.short	0x0000


	//----- nvinfo : EIATTR_MAXREG_COUNT
	.align		4
        /*004c*/ 	.byte	0x03, 0x1b
        /*004e*/ 	.short	0x00ff


	//----- nvinfo : EIATTR_EXIT_INSTR_OFFSETS
	.align		4
        /*0050*/ 	.byte	0x04, 0x1c
        /*0052*/ 	.short	(.L_20 - .L_19)


	//   ....[0]....
.L_19:
        /*0054*/ 	.word	0x00000150


	//   ....[1]....
        /*0058*/ 	.word	0x00000170


	//----- nvinfo : EIATTR_REQNTID
	.align		4
.L_20:
        /*005c*/ 	.byte	0x04, 0x10
        /*005e*/ 	.short	(.L_22 - .L_21)
.L_21:
        /*0060*/ 	.word	0x00000020
        /*0064*/ 	.word	0x00000001
        /*0068*/ 	.word	0x00000001


	//----- nvinfo : EIATTR_CBANK_PARAM_SIZE
	.align		4
.L_22:
        /*006c*/ 	.byte	0x03, 0x19
        /*006e*/ 	.short	0x001c


	//----- nvinfo : EIATTR_PARAM_CBANK
	.align		4
        /*0070*/ 	.byte	0x04, 0x0a
        /*0072*/ 	.short	(.L_24 - .L_23)
	.align		4
.L_23:
        /*0074*/ 	.word	index@(.nv.constant0.triton_poi_fused_mul_rsqrt_0)
        /*0078*/ 	.short	0x0210
        /*007a*/ 	.short	0x001c


	//----- nvinfo : EIATTR_SW_WAR
	.align		4
.L_24:
        /*007c*/ 	.byte	0x04, 0x36
        /*007e*/ 	.short	(.L_26 - .L_25)
.L_25:
        /*0080*/ 	.word	0x00000008
.L_26:


//--------------------- .nv.callgraph             --------------------------
	.section	.nv.callgraph,"",@"SHT_CUDA_CALLGRAPH"
	.align	4
	.sectionentsize	8
	.align		4
        /*0000*/ 	.word	0x00000000
	.align		4
        /*0004*/ 	.word	0xffffffff
	.align		4
        /*0008*/ 	.word	0x00000000
	.align		4
        /*000c*/ 	.word	0xfffffffe
	.align		4
        /*0010*/ 	.word	0x00000000
	.align		4
        /*0014*/ 	.word	0xfffffffd
	.align		4
        /*0018*/ 	.word	0x00000000
	.align		4
        /*001c*/ 	.word	0xfffffffc


//--------------------- .nv.constant4             --------------------------
	.section	.nv.constant4,"a",@progbits
	.align	8
	.align		8
.nv.constant4:
        /*0000*/ 	.dword	_$_str


//--------------------- .text.triton_poi_fused_mul_rsqrt_0 --------------------------
	.section	.text.triton_poi_fused_mul_rsqrt_0,"ax",@progbits
	.align	128
        .global         triton_poi_fused_mul_rsqrt_0
        .type           triton_poi_fused_mul_rsqrt_0,@function
        .size           triton_poi_fused_mul_rsqrt_0,(.L_x_1 - triton_poi_fused_mul_rsqrt_0)
        .other          triton_poi_fused_mul_rsqrt_0,@"STO_CUDA_ENTRY STV_DEFAULT"
triton_poi_fused_mul_rsqrt_0:
.text.triton_poi_fused_mul_rsqrt_0:
[----:B------:R-:W0:Y:S02]  /*0000*/  LDC R1, c[0x0][0x28] ;  /* 0x00000a00ff017b82 */ /* 0x000e240000000800 */
[----:B------:R-:W1:Y:S01]  /*0010*/  S2R R10, SR_TID.X ;  /* 0x00000000000a7919 */ /* 0x000e620000002100 */
[----:B------:R-:W2:Y:S01]  /*0020*/  LDC.64 R4, c[0x0][0x218] ;  /* 0x00008600ff047b82 */ /* 0x000ea20000000a00 */
[----:B------:R-:W-:Y:S01]  /*0030*/  HFMA2.MMA R8, -RZ, RZ, 0, 0 ;  /* 0x00000000ff087435 */ /* 0x000fe200000001ff */
[----:B------:R-:W-:Y:S01]  /*0040*/  ULDC.64 UR4, c[0x0][0x208] ;  /* 0x0000820000047ab9 */ /* 0x000fe20000000a00 */
[----:B------:R-:W3:Y:S05]  /*0050*/  S2R R9, SR_CTAID.X ;  /* 0x0000000000097919 */ /* 0x000eea0000002500 */
[----:B------:R-:W4:Y:S08]  /*0060*/  LDC.64 R2, c[0x0][0x210] ;  /* 0x00008400ff027b82 */ /* 0x000f300000000a00 */
[----:B------:R-:W5:Y:S01]  /*0070*/  LDC.64 R6, c[0x0][0x220] ;  /* 0x00008800ff067b82 */ /* 0x000f620000000a00 */
[----:B-1----:R-:W-:-:S04]  /*0080*/  LOP3.LUT R0, R10, 0x3, RZ, 0xc0, !PT ;  /* 0x000000030a007812 */ /* 0x002fc800078ec0ff */
[----:B---3--:R-:W-:-:S04]  /*0090*/  LEA R9, R9, R0, 0x2 ;  /* 0x0000000009097211 */ /* 0x008fc800078e10ff */
[C---:B------:R-:W-:Y:S01]  /*00a0*/  ISETP.GE.AND P0, PT, R9.reuse, 0x4, PT ;  /* 0x000000040900780c */ /* 0x040fe20003f06270 */
[----:B--2---:R-:W-:Y:S01]  /*00b0*/  IMAD.WIDE R4, R9, 0x4, R4 ;  /* 0x0000000409047825 */ /* 0x004fe200078e0204 */
[----:B------:R-:W-:-:S11]  /*00c0*/  MOV R0, RZ ;  /* 0x000000ff00007202 */ /* 0x000fd60000000f00 */
[----:B------:R-:W2:Y:S01]  /*00d0*/  @!P0 LDG.E R8, desc[UR4][R4.64] ;  /* 0x0000000404088981 */ /* 0x000ea2000c1e1900 */
[----:B----4-:R-:W-:-:S05]  /*00e0*/  IMAD.WIDE R2, R9, 0x4, R2 ;  /* 0x0000000409027825 */ /* 0x010fca00078e0202 */
[----:B------:R-:W3:Y:S01]  /*00f0*/  @!P0 LDG.E R0, desc[UR4][R2.64] ;  /* 0x0000000402008981 */ /* 0x000ee2000c1e1900 */
[----:B------:R-:W-:Y:S01]  /*0100*/  LOP3.LUT P0, RZ, R10, 0x1c, RZ, 0xc0, !PT ;  /* 0x0000001c0aff7812 */ /* 0x000fe2000780c0ff */
[----:B-----5:R-:W-:-:S03]  /*0110*/  IMAD.WIDE R6, R9, 0x4, R6 ;  /* 0x0000000409067825 */ /* 0x020fc600078e0206 */
[----:B------:R-:W-:Y:S01]  /*0120*/  ISETP.LT.AND P0, PT, R9, 0x4, !P0 ;  /* 0x000000040900780c */ /* 0x000fe20004701270 */
[----:B--2---:R-:W3:Y:S02]  /*0130*/  MUFU.RSQ R11, R8 ;  /* 0x00000008000b7308 */ /* 0x004ee40000001400 */
[----:B---3--:R-:W-:-:S10]  /*0140*/  FMUL R11, R11, R0 ;  /* 0x000000000b0b7220 */ /* 0x008fd40000400000 */
[----:B------:R-:W-:Y:S05]  /*0150*/  @!P0 EXIT ;  /* 0x000000000000894d */ /* 0x000fea0003800000 */
[----:B------:R-:W-:Y:S01]  /*0160*/  STG.E desc[UR4][R6.64], R11 ;  /* 0x0000000b06007986 */ /* 0x000fe2000c101904 */
[----:B------:R-:W-:Y:S05]  /*0170*/  EXIT ;  /* 0x000000000000794d */ /* 0x000fea0003800000 */
.L_x_0:
[----:B------:R-:W-:-:S00]  /*0180*/  BRA `(.L_x_0) ;  /* 0xfffffffc00fc7947 */ /* 0x000fc0000383ffff */
[----:B------:R-:W-:-:S00]  /*0190*/  NOP ;  /* 0x0000000000007918 */ /* 0x000fc00000000000 */
        /* <DEDUP_REMOVED lines=14> */
.L_x_1:


//--------------------- .nv.global.init           --------------------------
	.section	.nv.global.init,"aw",@progbits
.nv.global.init:
	.type		_$_str,@object
	.size		_$_str,(.L_0 - _$_str)
_$_str:
        /*0000*/ 	.byte	0x5f, 0x5f, 0x43, 0x55, 0x44, 0x41, 0x5f, 0x46, 0x54, 0x5a, 0x00
.L_0:


//--------------------- .nv.constant0.triton_poi_fused_mul_rsqrt_0 --------------------------
	.section	.nv.constant0.triton_poi_fused_mul_rsqrt_0,"a",@progbits
	.sectionflags	@""
	.align	4
.nv.constant0.triton_poi_fused_mul_rsqrt_0:
	.zero		556
